	.headerflags	@"EF_CUDA_TEXMODE_UNIFIED EF_CUDA_64BIT_ADDRESS EF_CUDA_SM86 EF_CUDA_VIRTUAL_SM(EF_CUDA_SM86)"
	.elftype	@"ET_EXEC"


//--------------------- .nv.info                  --------------------------
	.section	.nv.info,"",@"SHT_CUDA_INFO"
	.align	4


	//----- nvinfo : EIATTR_REGCOUNT
	.align		4
        /*0000*/ 	.byte	0x04, 0x2f
        /*0002*/ 	.short	(.L_3 - .L_2)
	.align		4
.L_2:
        /*0004*/ 	.word	index@(l2norm_fwd_kernel)
        /*0008*/ 	.word	0x0000003c


	//----- nvinfo : EIATTR_MAX_STACK_SIZE
	.align		4
.L_3:
        /*000c*/ 	.byte	0x04, 0x23
        /*000e*/ 	.short	(.L_5 - .L_4)
	.align		4
.L_4:
        /*0010*/ 	.word	index@(l2norm_fwd_kernel)
        /*0014*/ 	.word	0x00000000


	//----- nvinfo : EIATTR_MIN_STACK_SIZE
	.align		4
.L_5:
        /*0018*/ 	.byte	0x04, 0x12
        /*001a*/ 	.short	(.L_7 - .L_6)
	.align		4
.L_6:
        /*001c*/ 	.word	index@(l2norm_fwd_kernel)
        /*0020*/ 	.word	0x00000000


	//----- nvinfo : EIATTR_FRAME_SIZE
	.align		4
.L_7:
        /*0024*/ 	.byte	0x04, 0x11
        /*0026*/ 	.short	(.L_9 - .L_8)
	.align		4
.L_8:
        /*0028*/ 	.word	index@(l2norm_fwd_kernel)
        /*002c*/ 	.word	0x00000000
.L_9:


//--------------------- .nv.info.l2norm_fwd_kernel --------------------------
	.section	.nv.info.l2norm_fwd_kernel,"",@"SHT_CUDA_INFO"
	.align	4


	//----- nvinfo : EIATTR_CUDA_API_VERSION
	.align		4
        /*0000*/ 	.byte	0x04, 0x37
        /*0002*/ 	.short	(.L_11 - .L_10)
.L_10:
        /*0004*/ 	.word	0x0000007b


	//----- nvinfo : EIATTR_SW2861232_WAR
	.align		4
.L_11:
        /*0008*/ 	.byte	0x01, 0x35
	.zero		2


	//----- nvinfo : EIATTR_PARAM_CBANK
	.align		4
        /*000c*/ 	.byte	0x04, 0x0a
        /*000e*/ 	.short	(.L_13 - .L_12)
	.align		4
.L_12:
        /*0010*/ 	.word	index@(.nv.constant0.l2norm_fwd_kernel)
        /*0014*/ 	.short	0x0160
        /*0016*/ 	.short	0x001c


	//----- nvinfo : EIATTR_CBANK_PARAM_SIZE
	.align		4
.L_13:
        /*0018*/ 	.byte	0x03, 0x19
        /*001a*/ 	.short	0x001c


	//----- nvinfo : EIATTR_KPARAM_INFO
	.align		4
        /*001c*/ 	.byte	0x04, 0x17
        /*001e*/ 	.short	(.L_15 - .L_14)
.L_14:
        /*0020*/ 	.word	0x00000000
        /*0024*/ 	.short	0x0003
        /*0026*/ 	.short	0x0018
        /*0028*/ 	.byte	0x00, 0xf0, 0x11, 0x00


	//----- nvinfo : EIATTR_KPARAM_INFO
	.align		4
.L_15:
        /*002c*/ 	.byte	0x04, 0x17
        /*002e*/ 	.short	(.L_17 - .L_16)
.L_16:
        /*0030*/ 	.word	0x00000000
        /*0034*/ 	.short	0x0002
        /*0036*/ 	.short	0x0010
        /*0038*/ 	.byte	0x00, 0xf0, 0x21, 0x00


	//----- nvinfo : EIATTR_KPARAM_INFO
	.align		4
.L_17:
        /*003c*/ 	.byte	0x04, 0x17
        /*003e*/ 	.short	(.L_19 - .L_18)
.L_18:
        /*0040*/ 	.word	0x00000000
        /*0044*/ 	.short	0x0001
        /*0046*/ 	.short	0x0008
        /*0048*/ 	.byte	0x00, 0xf0, 0x21, 0x00


	//----- nvinfo : EIATTR_KPARAM_INFO
	.align		4
.L_19:
        /*004c*/ 	.byte	0x04, 0x17
        /*004e*/ 	.short	(.L_21 - .L_20)
.L_20:
        /*0050*/ 	.word	0x00000000
        /*0054*/ 	.short	0x0000
        /*0056*/ 	.short	0x0000
        /*0058*/ 	.byte	0x00, 0xf0, 0x21, 0x00


	//----- nvinfo : EIATTR_MAXREG_COUNT
	.align		4
.L_21:
        /*005c*/ 	.byte	0x03, 0x1b
        /*005e*/ 	.short	0x00ff


	//----- nvinfo : EIATTR_COOP_GROUP_MASK_REGIDS
	.align		4
        /*0060*/ 	.byte	0x04, 0x29
        /*0062*/ 	.short	(.L_23 - .L_22)


	//   ....[0]....
.L_22:
        /*0064*/ 	.word	0xffffffff


	//   ....[1]....
        /*0068*/ 	.word	0xffffffff


	//   ....[2]....
        /*006c*/ 	.word	0xffffffff


	//   ....[3]....
        /*0070*/ 	.word	0xffffffff


	//   ....[4]....
        /*0074*/ 	.word	0xffffffff


	//   ....[5]....
        /*0078*/ 	.word	0xffffffff


	//   ....[6]....
        /*007c*/ 	.word	0xffffffff


	//   ....[7]....
        /*0080*/ 	.word	0xffffffff


	//   ....[8]....
        /*0084*/ 	.word	0xffffffff


	//   ....[9]....
        /*0088*/ 	.word	0xffffffff


	//   ....[10]....
        /*008c*/ 	.word	0xffffffff


	//   ....[11]....
        /*0090*/ 	.word	0xffffffff


	//   ....[12]....
        /*0094*/ 	.word	0xffffffff


	//   ....[13]....
        /*0098*/ 	.word	0xffffffff


	//   ....[14]....
        /*009c*/ 	.word	0xffffffff


	//   ....[15]....
        /*00a0*/ 	.word	0xffffffff


	//----- nvinfo : EIATTR_COOP_GROUP_INSTR_OFFSETS
	.align		4
.L_23:
        /*00a4*/ 	.byte	0x04, 0x28
        /*00a6*/ 	.short	(.L_25 - .L_24)


	//   ....[0]....
.L_24:
        /*00a8*/ 	.word	0x000006c0


	//   ....[1]....
        /*00ac*/ 	.word	0x00000750


	//   ....[2]....
        /*00b0*/ 	.word	0x000007b0


	//   ....[3]....
        /*00b4*/ 	.word	0x000007f0


	//   ....[4]....
        /*00b8*/ 	.word	0x00000800


	//   ....[5]....
        /*00bc*/ 	.word	0x00000820


	//   ....[6]....
        /*00c0*/ 	.word	0x00000840


	//   ....[7]....
        /*00c4*/ 	.word	0x00000870


	//   ....[8]....
        /*00c8*/ 	.word	0x00000880


	//   ....[9]....
        /*00cc*/ 	.word	0x000008a0


	//   ....[10]....
        /*00d0*/ 	.word	0x000008c0


	//   ....[11]....
        /*00d4*/ 	.word	0x000008f0


	//   ....[12]....
        /*00d8*/ 	.word	0x00000900


	//   ....[13]....
        /*00dc*/ 	.word	0x00000930


	//   ....[14]....
        /*00e0*/ 	.word	0x00000950


	//   ....[15]....
        /*00e4*/ 	.word	0x00000980


	//----- nvinfo : EIATTR_EXIT_INSTR_OFFSETS
	.align		4
.L_25:
        /*00e8*/ 	.byte	0x04, 0x1c
        /*00ea*/ 	.short	(.L_27 - .L_26)


	//   ....[0]....
.L_26:
        /*00ec*/ 	.word	0x00001090


	//   ....[1]....
        /*00f0*/ 	.word	0x000010f0


	//----- nvinfo : EIATTR_MAX_THREADS
	.align		4
.L_27:
        /*00f4*/ 	.byte	0x04, 0x05
        /*00f6*/ 	.short	(.L_29 - .L_28)
.L_28:
        /*00f8*/ 	.word	0x00000040
        /*00fc*/ 	.word	0x00000001
        /*0100*/ 	.word	0x00000001
.L_29:


//--------------------- .nv.rel.action            --------------------------
	.section	.nv.rel.action,"",@"SHT_CUDA_RELOCINFO"
	.align	8
	.sectionentsize	8
        /*0000*/ 	.byte	0x73, 0x00, 0x00, 0x00, 0x00, 0x00, 0x00, 0x00, 0x00, 0x00, 0x00, 0x11, 0x25, 0x00, 0x05, 0x36


//--------------------- .nv.constant0.l2norm_fwd_kernel --------------------------
	.section	.nv.constant0.l2norm_fwd_kernel,"a",@progbits
	.align	4
.nv.constant0.l2norm_fwd_kernel:
	.zero		380


//--------------------- .text.l2norm_fwd_kernel   --------------------------
	.section	.text.l2norm_fwd_kernel,"ax",@progbits
	.sectionflags	@"SHF_BARRIERS=1"
	.sectioninfo	@"SHI_REGISTERS=60"
	.align	128
        .global         l2norm_fwd_kernel
        .type           l2norm_fwd_kernel,@function
        .size           l2norm_fwd_kernel,(.L_x_1 - l2norm_fwd_kernel)
        .other          l2norm_fwd_kernel,@"STO_CUDA_ENTRY STV_DEFAULT"
l2norm_fwd_kernel:
.text.l2norm_fwd_kernel:
[----:B------:R-:W-:-:S02]  /*0000*/  MOV R1, c[0x0][0x28] ;  /* 0x00000a0000017a02 */ /* 0x000fc40000000f00 */
[----:B------:R-:W0:Y:S01]  /*0010*/  S2R R0, SR_TID.X ;  /* 0x0000000000007919 */ /* 0x000e220000002100 */
[----:B------:R-:W-:Y:S01]  /*0020*/  CS2R R4, SRZ ;  /* 0x0000000000047805 */ /* 0x000fe2000001ff00 */
[----:B------:R-:W-:Y:S01]  /*0030*/  CS2R R6, SRZ ;  /* 0x0000000000067805 */ /* 0x000fe2000001ff00 */
[----:B------:R-:W-:Y:S01]  /*0040*/  ULDC.64 UR4, c[0x0][0x118] ;  /* 0x0000460000047ab9 */ /* 0x000fe20000000a00 */
[----:B------:R-:W1:Y:S01]  /*0050*/  S2R R21, SR_CTAID.X ;  /* 0x0000000000157919 */ /* 0x000e620000002500 */
[----:B0-----:R-:W-:Y:S02]  /*0060*/  SHF.R.U32.HI R28, RZ, 0x4, R0 ;  /* 0x00000004ff1c7819 */ /* 0x001fe40000011600 */
[----:B------:R-:W-:Y:S02]  /*0070*/  SHF.L.U32 R2, R0, 0x3, RZ ;  /* 0x0000000300027819 */ /* 0x000fe400000006ff */
[----:B-1----:R-:W-:Y:S02]  /*0080*/  SHF.L.U32 R21, R21, 0x4, RZ ;  /* 0x0000000415157819 */ /* 0x002fe400000006ff */
[----:B------:R-:W-:-:S02]  /*0090*/  SGXT.U32 R28, R28, 0x2 ;  /* 0x000000021c1c781a */ /* 0x000fc40000000000 */
[----:B------:R-:W-:Y:S02]  /*00a0*/  LOP3.LUT R16, R2, 0x78, RZ, 0xc0, !PT ;  /* 0x0000007802107812 */ /* 0x000fe400078ec0ff */
[----:B------:R-:W-:Y:S02]  /*00b0*/  LOP3.LUT R3, R21, R28, RZ, 0xfc, !PT ;  /* 0x0000001c15037212 */ /* 0x000fe400078efcff */
[----:B------:R-:W-:Y:S01]  /*00c0*/  SHF.R.S32.HI R2, RZ, 0x1f, R21 ;  /* 0x0000001fff027819 */ /* 0x000fe20000011415 */
[----:B------:R-:W-:Y:S01]  /*00d0*/  IMAD.WIDE.U32 R16, R16, 0x2, RZ ;  /* 0x0000000210107825 */ /* 0x000fe200078e00ff */
[C---:B------:R-:W-:Y:S02]  /*00e0*/  SHF.L.U32 R27, R3.reuse, 0x8, RZ ;  /* 0x00000008031b7819 */ /* 0x040fe400000006ff */
[C---:B------:R-:W-:Y:S02]  /*00f0*/  ISETP.GE.U32.AND P2, PT, R3.reuse, 0x1030, PT ;  /* 0x000010300300780c */ /* 0x040fe40003f46070 */
[----:B------:R-:W-:-:S02]  /*0100*/  SHF.L.U64.HI R3, R3, 0x8, R2 ;  /* 0x0000000803037819 */ /* 0x000fc40000010202 */
[----:B------:R-:W-:Y:S02]  /*0110*/  LOP3.LUT R27, R27, R16, RZ, 0xfc, !PT ;  /* 0x000000101b1b7212 */ /* 0x000fe400078efcff */
[----:B------:R-:W-:Y:S02]  /*0120*/  ISETP.GE.U32.AND.EX P2, PT, R2, RZ, PT, P2 ;  /* 0x000000ff0200720c */ /* 0x000fe40003f46120 */
[----:B------:R-:W-:Y:S02]  /*0130*/  LOP3.LUT R25, R21, 0x4, R28, 0xfe, !PT ;  /* 0x0000000415197812 */ /* 0x000fe400078efe1c */
[----:B------:R-:W-:Y:S02]  /*0140*/  LOP3.LUT R24, R3, R17, RZ, 0xfc, !PT ;  /* 0x0000001103187212 */ /* 0x000fe400078efcff */
[----:B------:R-:W-:Y:S02]  /*0150*/  IADD3 R12, P0, R27, c[0x0][0x160], RZ ;  /* 0x000058001b0c7a10 */ /* 0x000fe40007f1e0ff */
[----:B------:R-:W-:-:S02]  /*0160*/  SHF.L.U32 R3, R25, 0x8, RZ ;  /* 0x0000000819037819 */ /* 0x000fc400000006ff */
[----:B------:R-:W-:Y:S02]  /*0170*/  ISETP.GE.U32.AND P3, PT, R25, 0x1030, PT ;  /* 0x000010301900780c */ /* 0x000fe40003f66070 */
[----:B------:R-:W-:Y:S02]  /*0180*/  LOP3.LUT R15, R21, 0x8, R28, 0xfe, !PT ;  /* 0x00000008150f7812 */ /* 0x000fe400078efe1c */
[----:B------:R-:W-:Y:S02]  /*0190*/  IADD3.X R13, R24, c[0x0][0x164], RZ, P0, !PT ;  /* 0x00005900180d7a10 */ /* 0x000fe400007fe4ff */
[----:B------:R-:W-:Y:S02]  /*01a0*/  SHF.L.U64.HI R25, R25, 0x8, R2 ;  /* 0x0000000819197819 */ /* 0x000fe40000010202 */
[----:B------:R-:W-:Y:S01]  /*01b0*/  LOP3.LUT R26, R3, R16, RZ, 0xfc, !PT ;  /* 0x00000010031a7212 */ /* 0x000fe200078efcff */
[----:B------:R0:W2:Y:S01]  /*01c0*/  @!P2 LDG.E.128 R4, [R12.64] ;  /* 0x000000040c04a981 */ /* 0x0000a2000c1e1d00 */
[----:B------:R-:W-:Y:S01]  /*01d0*/  ISETP.GE.U32.AND.EX P3, PT, R2, RZ, PT, P3 ;  /* 0x000000ff0200720c */ /* 0x000fe20003f66130 */
[----:B------:R-:W-:Y:S01]  /*01e0*/  CS2R R8, SRZ ;  /* 0x0000000000087805 */ /* 0x000fe2000001ff00 */
[C---:B------:R-:W-:Y:S01]  /*01f0*/  ISETP.GE.U32.AND P1, PT, R15.reuse, 0x1030, PT ;  /* 0x000010300f00780c */ /* 0x040fe20003f26070 */
[----:B------:R-:W-:Y:S01]  /*0200*/  CS2R R10, SRZ ;  /* 0x00000000000a7805 */ /* 0x000fe2000001ff00 */
[----:B------:R-:W-:-:S02]  /*0210*/  SHF.L.U32 R3, R15, 0x8, RZ ;  /* 0x000000080f037819 */ /* 0x000fc400000006ff */
[----:B------:R-:W-:Y:S02]  /*0220*/  LOP3.LUT R25, R25, R17, RZ, 0xfc, !PT ;  /* 0x0000001119197212 */ /* 0x000fe400078efcff */
[----:B------:R-:W-:Y:S02]  /*0230*/  IADD3 R18, P0, R26, c[0x0][0x160], RZ ;  /* 0x000058001a127a10 */ /* 0x000fe40007f1e0ff */
[----:B0-----:R-:W-:Y:S02]  /*0240*/  SHF.L.U64.HI R13, R15, 0x8, R2 ;  /* 0x000000080f0d7819 */ /* 0x001fe40000010202 */
[----:B------:R-:W-:Y:S02]  /*0250*/  LOP3.LUT R20, R3, R16, RZ, 0xfc, !PT ;  /* 0x0000001003147212 */ /* 0x000fe400078efcff */
[----:B------:R-:W-:Y:S02]  /*0260*/  ISETP.GE.U32.AND.EX P1, PT, R2, RZ, PT, P1 ;  /* 0x000000ff0200720c */ /* 0x000fe40003f26110 */
[----:B------:R-:W-:-:S02]  /*0270*/  IADD3.X R19, R25, c[0x0][0x164], RZ, P0, !PT ;  /* 0x0000590019137a10 */ /* 0x000fc400007fe4ff */
[----:B------:R-:W-:Y:S02]  /*0280*/  LOP3.LUT R22, R13, R17, RZ, 0xfc, !PT ;  /* 0x000000110d167212 */ /* 0x000fe400078efcff */
[----:B------:R-:W-:Y:S01]  /*0290*/  IADD3 R30, P0, R20, c[0x0][0x160], RZ ;  /* 0x00005800141e7a10 */ /* 0x000fe20007f1e0ff */
[----:B------:R-:W-:Y:S01]  /*02a0*/  CS2R R12, SRZ ;  /* 0x00000000000c7805 */ /* 0x000fe2000001ff00 */
[----:B------:R-:W-:Y:S01]  /*02b0*/  LOP3.LUT R23, R21, 0xc, R28, 0xfe, !PT ;  /* 0x0000000c15177812 */ /* 0x000fe200078efe1c */
[----:B------:R-:W-:Y:S01]  /*02c0*/  CS2R R14, SRZ ;  /* 0x00000000000e7805 */ /* 0x000fe2000001ff00 */
[----:B------:R-:W-:Y:S01]  /*02d0*/  IADD3.X R31, R22, c[0x0][0x164], RZ, P0, !PT ;  /* 0x00005900161f7a10 */ /* 0x000fe200007fe4ff */
[----:B------:R0:W3:Y:S01]  /*02e0*/  @!P3 LDG.E.128 R8, [R18.64] ;  /* 0x000000041208b981 */ /* 0x0000e2000c1e1d00 */
[C---:B------:R-:W-:Y:S02]  /*02f0*/  ISETP.GE.U32.AND P0, PT, R23.reuse, 0x1030, PT ;  /* 0x000010301700780c */ /* 0x040fe40003f06070 */
[C---:B------:R-:W-:Y:S01]  /*0300*/  SHF.L.U32 R3, R23.reuse, 0x8, RZ ;  /* 0x0000000817037819 */ /* 0x040fe200000006ff */
[----:B------:R2:W4:Y:S01]  /*0310*/  @!P1 LDG.E.128 R12, [R30.64] ;  /* 0x000000041e0c9981 */ /* 0x000522000c1e1d00 */
[----:B------:R-:W-:-:S02]  /*0320*/  SHF.L.U64.HI R23, R23, 0x8, R2 ;  /* 0x0000000817177819 */ /* 0x000fc40000010202 */
[----:B------:R-:W-:Y:S02]  /*0330*/  LOP3.LUT R3, R3, R16, RZ, 0xfc, !PT ;  /* 0x0000001003037212 */ /* 0x000fe400078efcff */
[----:B------:R-:W-:Y:S01]  /*0340*/  ISETP.GE.U32.AND.EX P0, PT, R2, RZ, PT, P0 ;  /* 0x000000ff0200720c */ /* 0x000fe20003f06100 */
[----:B0-----:R-:W-:Y:S01]  /*0350*/  CS2R R18, SRZ ;  /* 0x0000000000127805 */ /* 0x001fe2000001ff00 */
[----:B------:R-:W-:Y:S02]  /*0360*/  LOP3.LUT R23, R23, R17, RZ, 0xfc, !PT ;  /* 0x0000001117177212 */ /* 0x000fe400078efcff */
[----:B------:R-:W-:Y:S01]  /*0370*/  IADD3 R36, P4, R3, c[0x0][0x160], RZ ;  /* 0x0000580003247a10 */ /* 0x000fe20007f9e0ff */
[----:B------:R-:W-:-:S03]  /*0380*/  CS2R R16, SRZ ;  /* 0x0000000000107805 */ /* 0x000fc6000001ff00 */
[----:B------:R-:W-:-:S05]  /*0390*/  IADD3.X R37, R23, c[0x0][0x164], RZ, P4, !PT ;  /* 0x0000590017257a10 */ /* 0x000fca00027fe4ff */
[----:B------:R0:W5:Y:S01]  /*03a0*/  @!P0 LDG.E.128 R16, [R36.64] ;  /* 0x0000000424108981 */ /* 0x000162000c1e1d00 */
[--C-:B--2---:R-:W-:Y:S02]  /*03b0*/  HADD2.F32 R30, -RZ, R4.reuse.H1_H1 ;  /* 0x30000004ff1e7230 */ /* 0x104fe40000004100 */
[----:B------:R-:W-:Y:S02]  /*03c0*/  HADD2.F32 R29, -RZ, R4.H0_H0 ;  /* 0x20000004ff1d7230 */ /* 0x000fe40000004100 */
[--C-:B------:R-:W-:Y:S01]  /*03d0*/  HADD2.F32 R31, -RZ, R5.reuse.H0_H0 ;  /* 0x20000005ff1f7230 */ /* 0x100fe20000004100 */
[----:B------:R-:W-:Y:S01]  /*03e0*/  FMUL R38, R30, R30 ;  /* 0x0000001e1e267220 */ /* 0x000fe20000400000 */
[----:B------:R-:W-:Y:S02]  /*03f0*/  HADD2.F32 R4, -RZ, R5.H1_H1 ;  /* 0x30000005ff047230 */ /* 0x000fe40000004100 */
[--C-:B------:R-:W-:Y:S01]  /*0400*/  HADD2.F32 R32, -RZ, R7.reuse.H1_H1 ;  /* 0x30000007ff207230 */ /* 0x100fe20000004100 */
[----:B------:R-:W-:Y:S01]  /*0410*/  FFMA R40, R29, R29, R38 ;  /* 0x0000001d1d287223 */ /* 0x000fe20000000026 */
[----:B------:R-:W-:-:S02]  /*0420*/  HADD2.F32 R33, -RZ, R7.H0_H0 ;  /* 0x20000007ff217230 */ /* 0x000fc40000004100 */
[--C-:B------:R-:W-:Y:S01]  /*0430*/  HADD2.F32 R5, -RZ, R6.reuse.H1_H1 ;  /* 0x30000006ff057230 */ /* 0x100fe20000004100 */
[----:B------:R-:W-:Y:S01]  /*0440*/  FFMA R43, R31, R31, R40 ;  /* 0x0000001f1f2b7223 */ /* 0x000fe20000000028 */
[----:B------:R-:W-:Y:S02]  /*0450*/  HADD2.F32 R6, -RZ, R6.H0_H0 ;  /* 0x20000006ff067230 */ /* 0x000fe40000004100 */
[----:B---3--:R-:W-:Y:S02]  /*0460*/  HADD2.F32 R34, -RZ, R8.H1_H1 ;  /* 0x30000008ff227230 */ /* 0x008fe40000004100 */
[--C-:B------:R-:W-:Y:S02]  /*0470*/  HADD2.F32 R35, -RZ, R10.reuse.H1_H1 ;  /* 0x3000000aff237230 */ /* 0x100fe40000004100 */
[----:B------:R-:W-:Y:S02]  /*0480*/  HADD2.F32 R39, -RZ, R10.H0_H0 ;  /* 0x2000000aff277230 */ /* 0x000fe40000004100 */
[----:B------:R-:W-:-:S02]  /*0490*/  HADD2.F32 R10, -RZ, R11.H1_H1 ;  /* 0x3000000bff0a7230 */ /* 0x000fc40000004100 */
[----:B0-----:R-:W-:Y:S02]  /*04a0*/  HADD2.F32 R36, -RZ, R11.H0_H0 ;  /* 0x2000000bff247230 */ /* 0x001fe40000004100 */
[----:B------:R-:W-:Y:S02]  /*04b0*/  HADD2.F32 R7, -RZ, R8.H0_H0 ;  /* 0x20000008ff077230 */ /* 0x000fe40000004100 */
[--C-:B----4-:R-:W-:Y:S02]  /*04c0*/  HADD2.F32 R11, -RZ, R12.reuse.H0_H0 ;  /* 0x2000000cff0b7230 */ /* 0x110fe40000004100 */
[----:B------:R-:W-:Y:S01]  /*04d0*/  HADD2.F32 R38, -RZ, R12.H1_H1 ;  /* 0x3000000cff267230 */ /* 0x000fe20000004100 */
[----:B------:R-:W-:Y:S01]  /*04e0*/  FMUL R12, R34, R34 ;  /* 0x00000022220c7220 */ /* 0x000fe20000400000 */
[----:B------:R-:W-:Y:S02]  /*04f0*/  HADD2.F32 R8, -RZ, R9.H1_H1 ;  /* 0x30000009ff087230 */ /* 0x000fe40000004100 */
[--C-:B------:R-:W-:Y:S01]  /*0500*/  HADD2.F32 R37, -RZ, R13.reuse.H1_H1 ;  /* 0x3000000dff257230 */ /* 0x100fe20000004100 */
[----:B------:R-:W-:Y:S01]  /*0510*/  FFMA R46, R7, R7, R12 ;  /* 0x00000007072e7223 */ /* 0x000fe2000000000c */
[----:B------:R-:W-:Y:S01]  /*0520*/  HADD2.F32 R41, -RZ, R13.H0_H0 ;  /* 0x2000000dff297230 */ /* 0x000fe20000004100 */
[----:B------:R-:W-:Y:S01]  /*0530*/  FFMA R13, R4, R4, R43 ;  /* 0x00000004040d7223 */ /* 0x000fe2000000002b */
[----:B------:R-:W-:-:S02]  /*0540*/  HADD2.F32 R9, -RZ, R9.H0_H0 ;  /* 0x20000009ff097230 */ /* 0x000fc40000004100 */
[--C-:B------:R-:W-:Y:S01]  /*0550*/  HADD2.F32 R40, -RZ, R14.reuse.H1_H1 ;  /* 0x3000000eff287230 */ /* 0x100fe20000004100 */
[----:B------:R-:W-:Y:S01]  /*0560*/  FFMA R12, R6, R6, R13 ;  /* 0x00000006060c7223 */ /* 0x000fe2000000000d */
[----:B------:R-:W-:Y:S01]  /*0570*/  HADD2.F32 R42, -RZ, R14.H0_H0 ;  /* 0x2000000eff2a7230 */ /* 0x000fe20000004100 */
[----:B------:R-:W-:Y:S01]  /*0580*/  FMUL R14, R38, R38 ;  /* 0x00000026260e7220 */ /* 0x000fe20000400000 */
[----:B------:R-:W-:Y:S01]  /*0590*/  FFMA R13, R9, R9, R46 ;  /* 0x00000009090d7223 */ /* 0x000fe2000000002e */
[----:B------:R-:W-:Y:S01]  /*05a0*/  FFMA R46, R5, R5, R12 ;  /* 0x00000005052e7223 */ /* 0x000fe2000000000c */
[--C-:B-----5:R-:W-:Y:S01]  /*05b0*/  HADD2.F32 R12, -RZ, R16.reuse.H0_H0 ;  /* 0x20000010ff0c7230 */ /* 0x120fe20000004100 */
[----:B------:R-:W-:Y:S01]  /*05c0*/  FFMA R48, R11, R11, R14 ;  /* 0x0000000b0b307223 */ /* 0x000fe2000000000e */
[----:B------:R-:W-:Y:S01]  /*05d0*/  FFMA R14, R8, R8, R13 ;  /* 0x00000008080e7223 */ /* 0x000fe2000000000d */
[----:B------:R-:W-:Y:S01]  /*05e0*/  HADD2.F32 R16, -RZ, R16.H1_H1 ;  /* 0x30000010ff107230 */ /* 0x000fe20000004100 */
[----:B------:R-:W-:Y:S01]  /*05f0*/  FFMA R45, R33, R33, R46 ;  /* 0x00000021212d7223 */ /* 0x000fe2000000002e */
[----:B------:R-:W-:Y:S01]  /*0600*/  FFMA R48, R41, R41, R48 ;  /* 0x0000002929307223 */ /* 0x000fe20000000030 */
[----:B------:R-:W-:Y:S01]  /*0610*/  FFMA R14, R39, R39, R14 ;  /* 0x00000027270e7223 */ /* 0x000fe2000000000e */
[--C-:B------:R-:W-:Y:S01]  /*0620*/  HADD2.F32 R43, -RZ, R15.reuse.H1_H1 ;  /* 0x3000000fff2b7230 */ /* 0x100fe20000004100 */
[----:B------:R-:W-:Y:S01]  /*0630*/  FFMA R45, R32, R32, R45 ;  /* 0x00000020202d7223 */ /* 0x000fe2000000002d */
[----:B------:R-:W-:Y:S01]  /*0640*/  HADD2.F32 R44, -RZ, R15.H0_H0 ;  /* 0x2000000fff2c7230 */ /* 0x000fe20000004100 */
[----:B------:R-:W-:Y:S01]  /*0650*/  FMUL R15, R16, R16 ;  /* 0x00000010100f7220 */ /* 0x000fe20000400000 */
[----:B------:R-:W-:Y:S01]  /*0660*/  FFMA R49, R37, R37, R48 ;  /* 0x0000002525317223 */ /* 0x000fe20000000030 */
[----:B------:R-:W-:Y:S01]  /*0670*/  FFMA R47, R35, R35, R14 ;  /* 0x00000023232f7223 */ /* 0x000fe2000000000e */
[--C-:B------:R-:W-:Y:S01]  /*0680*/  HADD2.F32 R13, -RZ, R17.reuse.H0_H0 ;  /* 0x20000011ff0d7230 */ /* 0x100fe20000004100 */
[----:B------:R-:W-:Y:S01]  /*0690*/  FFMA R14, R12, R12, R15 ;  /* 0x0000000c0c0e7223 */ /* 0x000fe2000000000f */
[----:B------:R-:W-:Y:S01]  /*06a0*/  FFMA R49, R42, R42, R49 ;  /* 0x0000002a2a317223 */ /* 0x000fe20000000031 */
[----:B------:R-:W-:Y:S01]  /*06b0*/  FFMA R47, R36, R36, R47 ;  /* 0x00000024242f7223 */ /* 0x000fe2000000002f */
[----:B------:R-:W0:Y:S01]  /*06c0*/  SHFL.BFLY PT, R46, R45, 0x8, 0x1f ;  /* 0x0d001f002d2e7f89 */ /* 0x000e2200000e0000 */
[----:B------:R-:W-:Y:S01]  /*06d0*/  HADD2.F32 R17, -RZ, R17.H1_H1 ;  /* 0x30000011ff117230 */ /* 0x000fe20000004100 */
[----:B------:R-:W-:Y:S01]  /*06e0*/  FFMA R48, R13, R13, R14 ;  /* 0x0000000d0d307223 */ /* 0x000fe2000000000e */
[----:B------:R-:W-:Y:S01]  /*06f0*/  FFMA R49, R40, R40, R49 ;  /* 0x0000002828317223 */ /* 0x000fe20000000031 */
[----:B------:R-:W-:Y:S01]  /*0700*/  FFMA R47, R10, R10, R47 ;  /* 0x0000000a0a2f7223 */ /* 0x000fe2000000002f */
[--C-:B------:R-:W-:Y:S01]  /*0710*/  HADD2.F32 R14, -RZ, R18.reuse.H0_H0 ;  /* 0x20000012ff0e7230 */ /* 0x100fe20000004100 */
[----:B------:R-:W-:Y:S01]  /*0720*/  FFMA R15, R17, R17, R48 ;  /* 0x00000011110f7223 */ /* 0x000fe20000000030 */
[----:B------:R-:W-:Y:S01]  /*0730*/  FFMA R48, R44, R44, R49 ;  /* 0x0000002c2c307223 */ /* 0x000fe20000000031 */
[----:B------:R-:W-:Y:S01]  /*0740*/  HADD2.F32 R18, -RZ, R18.H1_H1 ;  /* 0x30000012ff127230 */ /* 0x000fe20000004100 */
[----:B------:R-:W1:Y:S01]  /*0750*/  SHFL.BFLY PT, R52, R47, 0x8, 0x1f ;  /* 0x0d001f002f347f89 */ /* 0x000e6200000e0000 */
[----:B------:R-:W-:Y:S01]  /*0760*/  FFMA R49, R14, R14, R15 ;  /* 0x0000000e0e317223 */ /* 0x000fe2000000000f */
[----:B------:R-:W-:Y:S01]  /*0770*/  FFMA R48, R43, R43, R48 ;  /* 0x0000002b2b307223 */ /* 0x000fe20000000030 */
[----:B------:R-:W-:-:S02]  /*0780*/  HADD2.F32 R15, -RZ, R19.H0_H0 ;  /* 0x20000013ff0f7230 */ /* 0x000fc40000004100 */
[----:B------:R-:W-:Y:S01]  /*0790*/  FFMA R50, R18, R18, R49 ;  /* 0x0000001212327223 */ /* 0x000fe20000000031 */
[----:B------:R-:W-:Y:S01]  /*07a0*/  HADD2.F32 R19, -RZ, R19.H1_H1 ;  /* 0x30000013ff137230 */ /* 0x000fe20000004100 */
[----:B------:R-:W2:Y:S02]  /*07b0*/  SHFL.BFLY PT, R49, R48, 0x8, 0x1f ;  /* 0x0d001f0030317f89 */ /* 0x000ea400000e0000 */
[----:B------:R-:W-:-:S04]  /*07c0*/  FFMA R50, R15, R15, R50 ;  /* 0x0000000f0f327223 */ /* 0x000fc80000000032 */
[----:B------:R-:W-:Y:S01]  /*07d0*/  FFMA R50, R19, R19, R50 ;  /* 0x0000001313327223 */ /* 0x000fe20000000032 */
[----:B0-----:R-:W-:-:S04]  /*07e0*/  FADD R46, R45, R46 ;  /* 0x0000002e2d2e7221 */ /* 0x001fc80000000000 */
[----:B------:R-:W0:Y:S04]  /*07f0*/  SHFL.BFLY PT, R53, R50, 0x8, 0x1f ;  /* 0x0d001f0032357f89 */ /* 0x000e2800000e0000 */
[----:B------:R-:W3:Y:S01]  /*0800*/  SHFL.BFLY PT, R45, R46, 0x4, 0x1f ;  /* 0x0c801f002e2d7f89 */ /* 0x000ee200000e0000 */
[----:B-1----:R-:W-:-:S05]  /*0810*/  FADD R52, R47, R52 ;  /* 0x000000342f347221 */ /* 0x002fca0000000000 */
[----:B------:R-:W1:Y:S01]  /*0820*/  SHFL.BFLY PT, R47, R52, 0x4, 0x1f ;  /* 0x0c801f00342f7f89 */ /* 0x000e6200000e0000 */
[----:B--2---:R-:W-:-:S05]  /*0830*/  FADD R51, R48, R49 ;  /* 0x0000003130337221 */ /* 0x004fca0000000000 */
[----:B------:R-:W2:Y:S01]  /*0840*/  SHFL.BFLY PT, R54, R51, 0x4, 0x1f ;  /* 0x0c801f0033367f89 */ /* 0x000ea200000e0000 */
[----:B0-----:R-:W-:Y:S01]  /*0850*/  FADD R55, R50, R53 ;  /* 0x0000003532377221 */ /* 0x001fe20000000000 */
[----:B---3--:R-:W-:-:S04]  /*0860*/  FADD R45, R46, R45 ;  /* 0x0000002d2e2d7221 */ /* 0x008fc80000000000 */
        /* <DEDUP_REMOVED lines=10> */
[----:B-1----:R-:W-:Y:S01]  /*0910*/  FADD R46, R49, R46 ;  /* 0x0000002e312e7221 */ /* 0x002fe20000000000 */
[----:B------:R-:W-:-:S04]  /*0920*/  MOV R49, 0x3e800000 ;  /* 0x3e80000000317802 */ /* 0x000fc80000000f00 */
[----:B------:R-:W1:Y:S01]  /*0930*/  SHFL.BFLY PT, R51, R46, 0x1, 0x1f ;  /* 0x0c201f002e337f89 */ /* 0x000e6200000e0000 */
[----:B--2---:R-:W-:-:S05]  /*0940*/  FADD R53, R54, R53 ;  /* 0x0000003536357221 */ /* 0x004fca0000000000 */
[----:B------:R-:W2:Y:S01]  /*0950*/  SHFL.BFLY PT, R50, R53, 0x1, 0x1f ;  /* 0x0c201f0035327f89 */ /* 0x000ea200000e0000 */
[----:B0-----:R-:W-:Y:S01]  /*0960*/  FADD R57, R56, R57 ;  /* 0x0000003938397221 */ /* 0x001fe20000000000 */
[----:B---3--:R-:W-:-:S04]  /*0970*/  FADD R47, R48, R47 ;  /* 0x0000002f302f7221 */ /* 0x008fc80000000000 */
[----:B------:R-:W0:Y:S01]  /*0980*/  SHFL.BFLY PT, R52, R57, 0x1, 0x1f ;  /* 0x0c201f0039347f89 */ /* 0x000e2200000e0000 */
[----:B------:R-:W-:Y:S01]  /*0990*/  FADD R47, R47, c[0x0][0x178] ;  /* 0x00005e002f2f7621 */ /* 0x000fe20000000000 */
[----:B-1----:R-:W-:-:S03]  /*09a0*/  FADD R51, R46, R51 ;  /* 0x000000332e337221 */ /* 0x002fc60000000000 */
[----:B------:R-:W1:Y:S01]  /*09b0*/  MUFU.SQRT R45, R47 ;  /* 0x0000002f002d7308 */ /* 0x000e620000002000 */
[----:B------:R-:W-:Y:S01]  /*09c0*/  FADD R51, R51, c[0x0][0x178] ;  /* 0x00005e0033337621 */ /* 0x000fe20000000000 */
[----:B--2---:R-:W-:-:S06]  /*09d0*/  FADD R50, R53, R50 ;  /* 0x0000003235327221 */ /* 0x004fcc0000000000 */
[----:B------:R-:W2:Y:S01]  /*09e0*/  MUFU.SQRT R51, R51 ;  /* 0x0000003300337308 */ /* 0x000ea20000002000 */
[----:B------:R-:W-:Y:S01]  /*09f0*/  FADD R50, R50, c[0x0][0x178] ;  /* 0x00005e0032327621 */ /* 0x000fe20000000000 */
[----:B-1----:R-:W-:-:S06]  /*0a00*/  FSETP.GT.AND P5, PT, R45, 8.50705917302346158658e+37, PT ;  /* 0x7e8000002d00780b */ /* 0x002fcc0003fa4000 */
[----:B------:R-:W1:Y:S01]  /*0a10*/  MUFU.SQRT R50, R50 ;  /* 0x0000003200327308 */ /* 0x000e620000002000 */
[----:B------:R-:W-:Y:S01]  /*0a20*/  FSETP.GEU.AND P4, PT, R45, 1.175494350822287508e-38, PT ;  /* 0x008000002d00780b */ /* 0x000fe20003f8e000 */
[----:B0-----:R-:W-:Y:S01]  /*0a30*/  FADD R52, R57, R52 ;  /* 0x0000003439347221 */ /* 0x001fe20000000000 */
[----:B------:R-:W-:-:S03]  /*0a40*/  FSEL R48, R49, 1, P5 ;  /* 0x3f80000031307808 */ /* 0x000fc60002800000 */
[----:B------:R-:W-:Y:S01]  /*0a50*/  FADD R52, R52, c[0x0][0x178] ;  /* 0x00005e0034347621 */ /* 0x000fe20000000000 */
[----:B--2---:R-:W-:-:S03]  /*0a60*/  FSETP.GT.AND P6, PT, R51, 8.50705917302346158658e+37, PT ;  /* 0x7e8000003300780b */ /* 0x004fc60003fc4000 */
[----:B------:R-:W0:Y:S01]  /*0a70*/  MUFU.SQRT R46, R52 ;  /* 0x00000034002e7308 */ /* 0x000e220000002000 */
[----:B------:R-:W-:Y:S01]  /*0a80*/  @P5 FMUL R45, R45, 0.25 ;  /* 0x3e8000002d2d5820 */ /* 0x000fe20000400000 */
[----:B------:R-:W-:Y:S02]  /*0a90*/  FSETP.GEU.AND P5, PT, R51, 1.175494350822287508e-38, PT ;  /* 0x008000003300780b */ /* 0x000fe40003fae000 */
[----:B------:R-:W-:Y:S01]  /*0aa0*/  @!P4 FMUL R48, R48, 16777216 ;  /* 0x4b8000003030c820 */ /* 0x000fe20000400000 */
[----:B------:R-:W-:Y:S01]  /*0ab0*/  FSEL R54, R49, 1, P6 ;  /* 0x3f80000031367808 */ /* 0x000fe20003000000 */
[----:B------:R-:W-:Y:S01]  /*0ac0*/  @!P4 FMUL R45, R45, 16777216 ;  /* 0x4b8000002d2dc820 */ /* 0x000fe20000400000 */
[----:B-1----:R-:W-:-:S03]  /*0ad0*/  FSETP.GT.AND P4, PT, R50, 8.50705917302346158658e+37, PT ;  /* 0x7e8000003200780b */ /* 0x002fc60003f84000 */
[----:B------:R-:W1:Y:S01]  /*0ae0*/  MUFU.RCP R55, R45 ;  /* 0x0000002d00377308 */ /* 0x000e620000001000 */
[----:B------:R-:W-:Y:S01]  /*0af0*/  @P6 FMUL R51, R51, 0.25 ;  /* 0x3e80000033336820 */ /* 0x000fe20000400000 */
[----:B------:R-:W-:Y:S02]  /*0b00*/  FSETP.GEU.AND P6, PT, R50, 1.175494350822287508e-38, PT ;  /* 0x008000003200780b */ /* 0x000fe40003fce000 */
[----:B------:R-:W-:Y:S01]  /*0b10*/  FSEL R53, R49, 1, P4 ;  /* 0x3f80000031357808 */ /* 0x000fe20002000000 */
[----:B------:R-:W-:Y:S01]  /*0b20*/  @!P5 FMUL R51, R51, 16777216 ;  /* 0x4b8000003333d820 */ /* 0x000fe20000400000 */
[----:B------:R-:W-:Y:S01]  /*0b30*/  @!P5 FMUL R54, R54, 16777216 ;  /* 0x4b8000003636d820 */ /* 0x000fe20000400000 */
[----:B0-----:R-:W-:-:S03]  /*0b40*/  FSETP.GT.AND P5, PT, R46, 8.50705917302346158658e+37, PT ;  /* 0x7e8000002e00780b */ /* 0x001fc60003fa4000 */
[----:B------:R-:W-:Y:S01]  /*0b50*/  @P4 FMUL R50, R50, 0.25 ;  /* 0x3e80000032324820 */ /* 0x000fe20000400000 */
[----:B------:R-:W-:Y:S01]  /*0b60*/  FSETP.GEU.AND P4, PT, R46, 1.175494350822287508e-38, PT ;  /* 0x008000002e00780b */ /* 0x000fe20003f8e000 */
[----:B------:R-:W0:Y:S01]  /*0b70*/  MUFU.RCP R51, R51 ;  /* 0x0000003300337308 */ /* 0x000e220000001000 */
[----:B------:R-:W-:Y:S02]  /*0b80*/  FSEL R47, R49, 1, P5 ;  /* 0x3f800000312f7808 */ /* 0x000fe40002800000 */
[----:B------:R-:W-:Y:S01]  /*0b90*/  @!P6 FMUL R50, R50, 16777216 ;  /* 0x4b8000003232e820 */ /* 0x000fe20000400000 */
[----:B-1----:R-:W-:Y:S01]  /*0ba0*/  FMUL R55, R55, R48 ;  /* 0x0000003037377220 */ /* 0x002fe20000400000 */
[----:B------:R-:W-:-:S03]  /*0bb0*/  @!P6 FMUL R53, R53, 16777216 ;  /* 0x4b8000003535e820 */ /* 0x000fc60000400000 */
[----:B------:R1:W2:Y:S01]  /*0bc0*/  MUFU.RCP R52, R50 ;  /* 0x0000003200347308 */ /* 0x0002a20000001000 */
[----:B------:R-:W-:Y:S01]  /*0bd0*/  @P5 FMUL R46, R46, 0.25 ;  /* 0x3e8000002e2e5820 */ /* 0x000fe20000400000 */
[-C--:B------:R-:W-:Y:S01]  /*0be0*/  FMUL R29, R29, R55.reuse ;  /* 0x000000371d1d7220 */ /* 0x080fe20000400000 */
[-C--:B------:R-:W-:Y:S01]  /*0bf0*/  FMUL R30, R30, R55.reuse ;  /* 0x000000371e1e7220 */ /* 0x080fe20000400000 */
[----:B------:R-:W-:Y:S01]  /*0c00*/  @!P4 FMUL R47, R47, 16777216 ;  /* 0x4b8000002f2fc820 */ /* 0x000fe20000400000 */
[----:B------:R-:W-:Y:S01]  /*0c10*/  @!P4 FMUL R46, R46, 16777216 ;  /* 0x4b8000002e2ec820 */ /* 0x000fe20000400000 */
[-C--:B------:R-:W-:Y:S01]  /*0c20*/  FMUL R31, R31, R55.reuse ;  /* 0x000000371f1f7220 */ /* 0x080fe20000400000 */
[-C--:B------:R-:W-:Y:S01]  /*0c30*/  FMUL R48, R4, R55.reuse ;  /* 0x0000003704307220 */ /* 0x080fe20000400000 */
[----:B0-----:R-:W-:Y:S01]  /*0c40*/  FMUL R45, R51, R54 ;  /* 0x00000036332d7220 */ /* 0x001fe20000400000 */
[-C--:B------:R-:W-:Y:S01]  /*0c50*/  FMUL R6, R6, R55.reuse ;  /* 0x0000003706067220 */ /* 0x080fe20000400000 */
[-C--:B------:R-:W-:Y:S01]  /*0c60*/  FMUL R49, R5, R55.reuse ;  /* 0x0000003705317220 */ /* 0x080fe20000400000 */
[----:B------:R-:W0:Y:S01]  /*0c70*/  MUFU.RCP R46, R46 ;  /* 0x0000002e002e7308 */ /* 0x000e220000001000 */
[-C--:B------:R-:W-:Y:S01]  /*0c80*/  FMUL R33, R33, R55.reuse ;  /* 0x0000003721217220 */ /* 0x080fe20000400000 */
[----:B-1----:R-:W-:Y:S01]  /*0c90*/  FMUL R50, R32, R55 ;  /* 0x0000003720327220 */ /* 0x002fe20000400000 */
[----:B------:R-:W-:Y:S01]  /*0ca0*/  F2FP.PACK_AB R4, R30, R29 ;  /* 0x0000001d1e04723e */ /* 0x000fe200000000ff */
[----:B------:R-:W-:Y:S01]  /*0cb0*/  FMUL R51, R7, R45 ;  /* 0x0000002d07337220 */ /* 0x000fe20000400000 */
[----:B------:R-:W-:Y:S01]  /*0cc0*/  IADD3 R26, P5, R26, c[0x0][0x168], RZ ;  /* 0x00005a001a1a7a10 */ /* 0x000fe20007fbe0ff */
[----:B--2---:R-:W-:Y:S01]  /*0cd0*/  FMUL R53, R52, R53 ;  /* 0x0000003534357220 */ /* 0x004fe20000400000 */
[----:B------:R-:W-:Y:S01]  /*0ce0*/  IADD3 R30, P4, R27, c[0x0][0x168], RZ ;  /* 0x00005a001b1e7a10 */ /* 0x000fe20007f9e0ff */
[----:B------:R-:W-:Y:S01]  /*0cf0*/  FMUL R32, R35, R45 ;  /* 0x0000002d23207220 */ /* 0x000fe20000400000 */
[----:B------:R-:W-:Y:S01]  /*0d00*/  F2FP.PACK_AB R5, R48, R31 ;  /* 0x0000001f3005723e */ /* 0x000fe200000000ff */
[-C--:B------:R-:W-:Y:S01]  /*0d10*/  FMUL R34, R34, R45.reuse ;  /* 0x0000002d22227220 */ /* 0x080fe20000400000 */
[----:B------:R-:W-:Y:S01]  /*0d20*/  IADD3.X R27, R25, c[0x0][0x16c], RZ, P5, !PT ;  /* 0x00005b00191b7a10 */ /* 0x000fe20002ffe4ff */
[-C--:B------:R-:W-:Y:S01]  /*0d30*/  FMUL R9, R9, R45.reuse ;  /* 0x0000002d09097220 */ /* 0x080fe20000400000 */
[----:B------:R-:W-:Y:S01]  /*0d40*/  F2FP.PACK_AB R6, R49, R6 ;  /* 0x000000063106723e */ /* 0x000fe200000000ff */
[----:B------:R-:W-:Y:S01]  /*0d50*/  FMUL R52, R8, R45 ;  /* 0x0000002d08347220 */ /* 0x000fe20000400000 */
[----:B------:R-:W-:Y:S01]  /*0d60*/  F2FP.PACK_AB R7, R50, R33 ;  /* 0x000000213207723e */ /* 0x000fe200000000ff */
[----:B0-----:R-:W-:Y:S01]  /*0d70*/  FMUL R47, R46, R47 ;  /* 0x0000002f2e2f7220 */ /* 0x001fe20000400000 */
[----:B------:R-:W-:Y:S01]  /*0d80*/  IADD3.X R31, R24, c[0x0][0x16c], RZ, P4, !PT ;  /* 0x00005b00181f7a10 */ /* 0x000fe200027fe4ff */
[-C--:B------:R-:W-:Y:S01]  /*0d90*/  FMUL R39, R39, R45.reuse ;  /* 0x0000002d27277220 */ /* 0x080fe20000400000 */
[----:B------:R-:W-:Y:S01]  /*0da0*/  FMUL R36, R36, R45 ;  /* 0x0000002d24247220 */ /* 0x000fe20000400000 */
[----:B------:R-:W-:Y:S01]  /*0db0*/  FMUL R25, R16, R47 ;  /* 0x0000002f10197220 */ /* 0x000fe20000400000 */
[----:B------:R-:W-:Y:S01]  /*0dc0*/  FMUL R35, R10, R45 ;  /* 0x0000002d0a237220 */ /* 0x000fe20000400000 */
[-C--:B------:R-:W-:Y:S01]  /*0dd0*/  FMUL R16, R17, R47.reuse ;  /* 0x0000002f11107220 */ /* 0x080fe20000400000 */
[----:B------:R0:W-:Y:S01]  /*0de0*/  STS [R28.X4], R55 ;  /* 0x000000371c007388 */ /* 0x0001e20000004800 */
[-C--:B------:R-:W-:Y:S01]  /*0df0*/  FMUL R14, R14, R47.reuse ;  /* 0x0000002f0e0e7220 */ /* 0x080fe20000400000 */
[----:B------:R-:W-:Y:S01]  /*0e00*/  FMUL R17, R18, R47 ;  /* 0x0000002f12117220 */ /* 0x000fe20000400000 */
[-C--:B------:R-:W-:Y:S01]  /*0e10*/  FMUL R46, R11, R53.reuse ;  /* 0x000000350b2e7220 */ /* 0x080fe20000400000 */
[-C--:B------:R-:W-:Y:S01]  /*0e20*/  FMUL R41, R41, R53.reuse ;  /* 0x0000003529297220 */ /* 0x080fe20000400000 */
[-C--:B------:R-:W-:Y:S01]  /*0e30*/  FMUL R42, R42, R53.reuse ;  /* 0x000000352a2a7220 */ /* 0x080fe20000400000 */
[-C--:B------:R-:W-:Y:S01]  /*0e40*/  FMUL R44, R44, R53.reuse ;  /* 0x000000352c2c7220 */ /* 0x080fe20000400000 */
[----:B------:R-:W-:Y:S01]  /*0e50*/  FMUL R43, R43, R53 ;  /* 0x000000352b2b7220 */ /* 0x000fe20000400000 */
[----:B------:R1:W-:Y:S01]  /*0e60*/  @!P2 STG.E.128 [R30.64], R4 ;  /* 0x000000041e00a986 */ /* 0x0003e2000c101d04 */
[----:B------:R-:W-:Y:S01]  /*0e70*/  F2FP.PACK_AB R8, R34, R51 ;  /* 0x000000332208723e */ /* 0x000fe200000000ff */
[-C--:B0-----:R-:W-:Y:S01]  /*0e80*/  FMUL R55, R38, R53.reuse ;  /* 0x0000003526377220 */ /* 0x081fe20000400000 */
[-C--:B------:R-:W-:Y:S01]  /*0e90*/  FMUL R38, R37, R53.reuse ;  /* 0x0000003525267220 */ /* 0x080fe20000400000 */
[----:B------:R-:W-:Y:S01]  /*0ea0*/  FMUL R37, R40, R53 ;  /* 0x0000003528257220 */ /* 0x000fe20000400000 */
[----:B------:R-:W-:Y:S01]  /*0eb0*/  F2FP.PACK_AB R9, R52, R9 ;  /* 0x000000093409723e */ /* 0x000fe200000000ff */
[----:B------:R-:W-:Y:S01]  /*0ec0*/  FMUL R12, R12, R47 ;  /* 0x0000002f0c0c7220 */ /* 0x000fe20000400000 */
[----:B------:R-:W-:Y:S01]  /*0ed0*/  F2FP.PACK_AB R10, R32, R39 ;  /* 0x00000027200a723e */ /* 0x000fe200000000ff */
[-C--:B------:R-:W-:Y:S01]  /*0ee0*/  FMUL R13, R13, R47.reuse ;  /* 0x0000002f0d0d7220 */ /* 0x080fe20000400000 */
[----:B------:R-:W-:Y:S01]  /*0ef0*/  F2FP.PACK_AB R11, R35, R36 ;  /* 0x00000024230b723e */ /* 0x000fe200000000ff */
[-C--:B------:R-:W-:Y:S01]  /*0f00*/  FMUL R15, R15, R47.reuse ;  /* 0x0000002f0f0f7220 */ /* 0x080fe20000400000 */
[----:B------:R-:W-:Y:S01]  /*0f10*/  IADD3 R20, P2, R20, c[0x0][0x168], RZ ;  /* 0x00005a0014147a10 */ /* 0x000fe20007f5e0ff */
[----:B------:R-:W-:Y:S01]  /*0f20*/  FMUL R18, R19, R47 ;  /* 0x0000002f13127220 */ /* 0x000fe20000400000 */
[----:B------:R-:W-:Y:S01]  /*0f30*/  F2FP.PACK_AB R14, R17, R14 ;  /* 0x0000000e110e723e */ /* 0x000fe200000000ff */
[----:B------:R-:W-:Y:S01]  /*0f40*/  @!P3 STG.E.128 [R26.64], R8 ;  /* 0x000000081a00b986 */ /* 0x000fe2000c101d04 */
[----:B------:R-:W-:-:S02]  /*0f50*/  LOP3.LUT R17, R21, 0xf, R0, 0xf8, !PT ;  /* 0x0000000f15117812 */ /* 0x000fc400078ef800 */
[----:B------:R-:W-:Y:S01]  /*0f60*/  F2FP.PACK_AB R40, R55, R46 ;  /* 0x0000002e3728723e */ /* 0x000fe200000000ff */
[----:B------:R-:W-:Y:S01]  /*0f70*/  STS [R28.X4+0x10], R45 ;  /* 0x0000102d1c007388 */ /* 0x000fe20000004800 */
[----:B------:R-:W-:Y:S02]  /*0f80*/  F2FP.PACK_AB R41, R38, R41 ;  /* 0x000000292629723e */ /* 0x000fe400000000ff */
[----:B------:R-:W-:Y:S01]  /*0f90*/  F2FP.PACK_AB R42, R37, R42 ;  /* 0x0000002a252a723e */ /* 0x000fe200000000ff */
[----:B------:R-:W-:Y:S01]  /*0fa0*/  STS [R28.X4+0x20], R53 ;  /* 0x000020351c007388 */ /* 0x000fe20000004800 */
[----:B------:R-:W-:Y:S02]  /*0fb0*/  F2FP.PACK_AB R43, R43, R44 ;  /* 0x0000002c2b2b723e */ /* 0x000fe400000000ff */
[----:B------:R-:W-:Y:S01]  /*0fc0*/  IADD3.X R21, R22, c[0x0][0x16c], RZ, P2, !PT ;  /* 0x00005b0016157a10 */ /* 0x000fe200017fe4ff */
[----:B------:R-:W-:Y:S01]  /*0fd0*/  STS [R28.X4+0x30], R47 ;  /* 0x0000302f1c007388 */ /* 0x000fe20000004800 */
[----:B------:R-:W-:-:S02]  /*0fe0*/  LOP3.LUT P2, RZ, R0, 0x30, RZ, 0xc0, !PT ;  /* 0x0000003000ff7812 */ /* 0x000fc4000784c0ff */
[----:B------:R-:W-:Y:S01]  /*0ff0*/  ISETP.LT.U32.AND P3, PT, R17, 0x1030, PT ;  /* 0x000010301100780c */ /* 0x000fe20003f61070 */
[----:B------:R-:W-:Y:S01]  /*1000*/  @!P1 STG.E.128 [R20.64], R40 ;  /* 0x0000002814009986 */ /* 0x000fe2000c101d04 */
[----:B-1----:R-:W-:Y:S02]  /*1010*/  IADD3 R4, P4, R3, c[0x0][0x168], RZ ;  /* 0x00005a0003047a10 */ /* 0x002fe40007f9e0ff */
[----:B------:R-:W-:Y:S02]  /*1020*/  ISETP.LT.U32.AND.EX P1, PT, R2, RZ, !P2, P3 ;  /* 0x000000ff0200720c */ /* 0x000fe40005721130 */
[----:B------:R-:W-:Y:S02]  /*1030*/  F2FP.PACK_AB R12, R25, R12 ;  /* 0x0000000c190c723e */ /* 0x000fe400000000ff */
[----:B------:R-:W-:Y:S02]  /*1040*/  F2FP.PACK_AB R13, R16, R13 ;  /* 0x0000000d100d723e */ /* 0x000fe400000000ff */
[----:B------:R-:W-:-:S02]  /*1050*/  IADD3.X R5, R23, c[0x0][0x16c], RZ, P4, !PT ;  /* 0x00005b0017057a10 */ /* 0x000fc400027fe4ff */
[----:B------:R-:W-:-:S05]  /*1060*/  F2FP.PACK_AB R15, R18, R15 ;  /* 0x0000000f120f723e */ /* 0x000fca00000000ff */
[----:B------:R-:W-:Y:S04]  /*1070*/  @!P0 STG.E.128 [R4.64], R12 ;  /* 0x0000000c04008986 */ /* 0x000fe8000c101d04 */
[----:B------:R-:W-:Y:S06]  /*1080*/  BAR.SYNC 0x0 ;  /* 0x0000000000007b1d */ /* 0x000fec0000000000 */
[----:B------:R-:W-:Y:S05]  /*1090*/  @!P1 EXIT ;  /* 0x000000000000994d */ /* 0x000fea0003800000 */
[----:B------:R-:W-:Y:S02]  /*10a0*/  LOP3.LUT R0, R0, 0xf, RZ, 0xc0, !PT ;  /* 0x0000000f00007812 */ /* 0x000fe400078ec0ff */
[----:B------:R-:W-:-:S03]  /*10b0*/  LEA R4, P0, R17, c[0x0][0x170], 0x2 ;  /* 0x00005c0011047a11 */ /* 0x000fc600078010ff */
[----:B------:R-:W0:Y:S01]  /*10c0*/  LDS R3, [R0.X4] ;  /* 0x0000000000037984 */ /* 0x000e220000004800 */
[----:B------:R-:W-:-:S05]  /*10d0*/  LEA.HI.X R5, R17, c[0x0][0x174], R2, 0x2, P0 ;  /* 0x00005d0011057a11 */ /* 0x000fca00000f1402 */
[----:B0-----:R-:W-:Y:S01]  /*10e0*/  STG.E [R4.64], R3 ;  /* 0x0000000304007986 */ /* 0x001fe2000c101904 */
[----:B------:R-:W-:Y:S05]  /*10f0*/  EXIT ;  /* 0x000000000000794d */ /* 0x000fea0003800000 */
.L_x_0:
[----:B------:R-:W-:-:S00]  /*1100*/  BRA `(.L_x_0) ;  /* 0xfffffff000007947 */ /* 0x000fc0000383ffff */
[----:B------:R-:W-:-:S00]  /*1110*/  NOP ;  /* 0x0000000000007918 */ /* 0x000fc00000000000 */
        /* <DEDUP_REMOVED lines=14> */
.L_x_1:


//--------------------- .nv.global.init           --------------------------
	.section	.nv.global.init,"aw",@progbits
.nv.global.init:
	.type		_$_str,@object
	.size		_$_str,(_$_str_$_2 - _$_str)
_$_str:
        /*0000*/ 	.byte	0x5f, 0x5f, 0x43, 0x55, 0x44, 0x41, 0x5f, 0x46, 0x54, 0x5a, 0x00
	.type		_$_str_$_2,@object
	.size		_$_str_$_2,(.L_1 - _$_str_$_2)
_$_str_$_2:
        /*000b*/ 	.byte	0x5f, 0x5f, 0x43, 0x55, 0x44, 0x41, 0x5f, 0x50, 0x52, 0x45, 0x43, 0x5f, 0x53, 0x51, 0x52, 0x54
        /*001b*/ 	.byte	0x00
.L_1:


//--------------------- .nv.shared.l2norm_fwd_kernel --------------------------
	.section	.nv.shared.l2norm_fwd_kernel,"aw",@nobits
	.align	16
